//
// Generated by NVIDIA NVVM Compiler
//
// Compiler Build ID: CL-36424714
// Cuda compilation tools, release 13.0, V13.0.88
// Based on NVVM 20.0.0
//

.version 9.0
.target sm_100
.address_size 64

	// .globl	_Z12matMulKernelPiS_S_i
// _ZZ12matMulKernelPiS_S_iE2As has been demoted
// _ZZ12matMulKernelPiS_S_iE2Bs has been demoted

.visible .entry _Z12matMulKernelPiS_S_i(
	.param .u64 .ptr .align 1 _Z12matMulKernelPiS_S_i_param_0,
	.param .u64 .ptr .align 1 _Z12matMulKernelPiS_S_i_param_1,
	.param .u64 .ptr .align 1 _Z12matMulKernelPiS_S_i_param_2,
	.param .u32 _Z12matMulKernelPiS_S_i_param_3
)
{
	.reg .pred 	%p<2>;
	.reg .b32 	%r<34>;
	.reg .b32 	%f<102>;
	.reg .b64 	%rd<20>;
	// demoted variable
	.shared .align 4 .b8 _ZZ12matMulKernelPiS_S_iE2As[4096];
	// demoted variable
	.shared .align 4 .b8 _ZZ12matMulKernelPiS_S_iE2Bs[4096];
	ld.param.u64 	%rd5, [_Z12matMulKernelPiS_S_i_param_0];
	ld.param.u64 	%rd6, [_Z12matMulKernelPiS_S_i_param_1];
	ld.param.u64 	%rd4, [_Z12matMulKernelPiS_S_i_param_2];
	ld.param.u32 	%r15, [_Z12matMulKernelPiS_S_i_param_3];
	cvta.to.global.u64 	%rd1, %rd6;
	cvta.to.global.u64 	%rd2, %rd5;
	mov.u32 	%r16, %ctaid.y;
	mov.u32 	%r17, %ctaid.x;
	mul.lo.s32 	%r18, %r16, %r15;
	shl.b32 	%r1, %r18, 5;
	shl.b32 	%r2, %r17, 5;
	mov.u32 	%r19, %tid.y;
	mov.u32 	%r20, %tid.x;
	shl.b32 	%r3, %r15, 5;
	shl.b32 	%r21, %r19, 8;
	add.s32 	%r22, %r21, %r20;
	cvt.u64.u32 	%rd3, %r22;
	shl.b32 	%r23, %r19, 7;
	mov.u32 	%r24, _ZZ12matMulKernelPiS_S_iE2As;
	add.s32 	%r4, %r24, %r23;
	shl.b32 	%r25, %r20, 2;
	add.s32 	%r5, %r4, %r25;
	mov.u32 	%r26, _ZZ12matMulKernelPiS_S_iE2Bs;
	add.s32 	%r7, %r26, %r25;
	add.s32 	%r6, %r7, %r23;
	mov.f32 	%f101, 0f00000000;
	mov.b32 	%r33, 0;
	mov.u32 	%r31, %r2;
	mov.u32 	%r32, %r1;
$L__BB0_1:
	cvt.s64.s32 	%rd7, %r32;
	add.s64 	%rd8, %rd3, %rd7;
	shl.b64 	%rd9, %rd8, 2;
	add.s64 	%rd10, %rd2, %rd9;
	cvt.s64.s32 	%rd11, %r31;
	ld.global.u32 	%r27, [%rd10];
	cvt.rn.f32.s32 	%f4, %r27;
	st.shared.f32 	[%r5], %f4;
	add.s64 	%rd12, %rd11, %rd3;
	shl.b64 	%rd13, %rd12, 2;
	add.s64 	%rd14, %rd1, %rd13;
	ld.global.u32 	%r28, [%rd14];
	cvt.rn.f32.s32 	%f5, %r28;
	st.shared.f32 	[%r6], %f5;
	bar.sync 	0;
	ld.shared.f32 	%f6, [%r4];
	ld.shared.f32 	%f7, [%r7];
	fma.rn.f32 	%f8, %f6, %f7, %f101;
	ld.shared.f32 	%f9, [%r4+4];
	ld.shared.f32 	%f10, [%r7+128];
	fma.rn.f32 	%f11, %f9, %f10, %f8;
	ld.shared.f32 	%f12, [%r4+8];
	ld.shared.f32 	%f13, [%r7+256];
	fma.rn.f32 	%f14, %f12, %f13, %f11;
	ld.shared.f32 	%f15, [%r4+12];
	ld.shared.f32 	%f16, [%r7+384];
	fma.rn.f32 	%f17, %f15, %f16, %f14;
	ld.shared.f32 	%f18, [%r4+16];
	ld.shared.f32 	%f19, [%r7+512];
	fma.rn.f32 	%f20, %f18, %f19, %f17;
	ld.shared.f32 	%f21, [%r4+20];
	ld.shared.f32 	%f22, [%r7+640];
	fma.rn.f32 	%f23, %f21, %f22, %f20;
	ld.shared.f32 	%f24, [%r4+24];
	ld.shared.f32 	%f25, [%r7+768];
	fma.rn.f32 	%f26, %f24, %f25, %f23;
	ld.shared.f32 	%f27, [%r4+28];
	ld.shared.f32 	%f28, [%r7+896];
	fma.rn.f32 	%f29, %f27, %f28, %f26;
	ld.shared.f32 	%f30, [%r4+32];
	ld.shared.f32 	%f31, [%r7+1024];
	fma.rn.f32 	%f32, %f30, %f31, %f29;
	ld.shared.f32 	%f33, [%r4+36];
	ld.shared.f32 	%f34, [%r7+1152];
	fma.rn.f32 	%f35, %f33, %f34, %f32;
	ld.shared.f32 	%f36, [%r4+40];
	ld.shared.f32 	%f37, [%r7+1280];
	fma.rn.f32 	%f38, %f36, %f37, %f35;
	ld.shared.f32 	%f39, [%r4+44];
	ld.shared.f32 	%f40, [%r7+1408];
	fma.rn.f32 	%f41, %f39, %f40, %f38;
	ld.shared.f32 	%f42, [%r4+48];
	ld.shared.f32 	%f43, [%r7+1536];
	fma.rn.f32 	%f44, %f42, %f43, %f41;
	ld.shared.f32 	%f45, [%r4+52];
	ld.shared.f32 	%f46, [%r7+1664];
	fma.rn.f32 	%f47, %f45, %f46, %f44;
	ld.shared.f32 	%f48, [%r4+56];
	ld.shared.f32 	%f49, [%r7+1792];
	fma.rn.f32 	%f50, %f48, %f49, %f47;
	ld.shared.f32 	%f51, [%r4+60];
	ld.shared.f32 	%f52, [%r7+1920];
	fma.rn.f32 	%f53, %f51, %f52, %f50;
	ld.shared.f32 	%f54, [%r4+64];
	ld.shared.f32 	%f55, [%r7+2048];
	fma.rn.f32 	%f56, %f54, %f55, %f53;
	ld.shared.f32 	%f57, [%r4+68];
	ld.shared.f32 	%f58, [%r7+2176];
	fma.rn.f32 	%f59, %f57, %f58, %f56;
	ld.shared.f32 	%f60, [%r4+72];
	ld.shared.f32 	%f61, [%r7+2304];
	fma.rn.f32 	%f62, %f60, %f61, %f59;
	ld.shared.f32 	%f63, [%r4+76];
	ld.shared.f32 	%f64, [%r7+2432];
	fma.rn.f32 	%f65, %f63, %f64, %f62;
	ld.shared.f32 	%f66, [%r4+80];
	ld.shared.f32 	%f67, [%r7+2560];
	fma.rn.f32 	%f68, %f66, %f67, %f65;
	ld.shared.f32 	%f69, [%r4+84];
	ld.shared.f32 	%f70, [%r7+2688];
	fma.rn.f32 	%f71, %f69, %f70, %f68;
	ld.shared.f32 	%f72, [%r4+88];
	ld.shared.f32 	%f73, [%r7+2816];
	fma.rn.f32 	%f74, %f72, %f73, %f71;
	ld.shared.f32 	%f75, [%r4+92];
	ld.shared.f32 	%f76, [%r7+2944];
	fma.rn.f32 	%f77, %f75, %f76, %f74;
	ld.shared.f32 	%f78, [%r4+96];
	ld.shared.f32 	%f79, [%r7+3072];
	fma.rn.f32 	%f80, %f78, %f79, %f77;
	ld.shared.f32 	%f81, [%r4+100];
	ld.shared.f32 	%f82, [%r7+3200];
	fma.rn.f32 	%f83, %f81, %f82, %f80;
	ld.shared.f32 	%f84, [%r4+104];
	ld.shared.f32 	%f85, [%r7+3328];
	fma.rn.f32 	%f86, %f84, %f85, %f83;
	ld.shared.f32 	%f87, [%r4+108];
	ld.shared.f32 	%f88, [%r7+3456];
	fma.rn.f32 	%f89, %f87, %f88, %f86;
	ld.shared.f32 	%f90, [%r4+112];
	ld.shared.f32 	%f91, [%r7+3584];
	fma.rn.f32 	%f92, %f90, %f91, %f89;
	ld.shared.f32 	%f93, [%r4+116];
	ld.shared.f32 	%f94, [%r7+3712];
	fma.rn.f32 	%f95, %f93, %f94, %f92;
	ld.shared.f32 	%f96, [%r4+120];
	ld.shared.f32 	%f97, [%r7+3840];
	fma.rn.f32 	%f98, %f96, %f97, %f95;
	ld.shared.f32 	%f99, [%r4+124];
	ld.shared.f32 	%f100, [%r7+3968];
	fma.rn.f32 	%f101, %f99, %f100, %f98;
	bar.sync 	0;
	add.s32 	%r33, %r33, 1;
	add.s32 	%r32, %r32, 32;
	add.s32 	%r31, %r31, %r3;
	setp.ne.s32 	%p1, %r33, 8;
	@%p1 bra 	$L__BB0_1;
	cvta.to.global.u64 	%rd15, %rd4;
	add.s32 	%r29, %r1, %r2;
	cvt.s64.s32 	%rd16, %r29;
	cvt.rzi.s32.f32 	%r30, %f101;
	add.s64 	%rd17, %rd16, %rd3;
	shl.b64 	%rd18, %rd17, 2;
	add.s64 	%rd19, %rd15, %rd18;
	st.global.u32 	[%rd19], %r30;
	ret;

}


// ===== COMPILED SASS (sm_100) =====

	.target	sm_100

	.elftype	@"ET_EXEC"


//--------------------- .note.nv.tkinfo           --------------------------
	.section	.note.nv.tkinfo,"",@"SHT_NOTE"
	.sectionflags	@"SHF_NOTE_NV_TKINFO"
	.tkinfo
        /*0018*/ 	.word	0x00000002
        /*0030*/ 	.string	""
        /*0030*/ 	.string	"ptxas"
        /*0030*/ 	.string	"Cuda compilation tools, release 13.0, V13.0.88"
        /*0030*/ 	.string	"Build cuda_13.0.r13.0/compiler.36424714_0"
        /*0030*/ 	.string	"-arch sm_100 -m 64 "



//--------------------- .note.nv.cuinfo           --------------------------
	.section	.note.nv.cuinfo,"",@"SHT_NOTE"
	.sectionflags	@"SHF_NOTE_NV_CUINFO"
        /*0018*/ 	.short	0x0002
        /*001a*/ 	.short	0x0064
        /*001c*/ 	.short	0x0082
	.zero		2


//--------------------- .nv.info                  --------------------------
	.section	.nv.info,"",@"SHT_CUDA_INFO"
	.align	4


	//----- nvinfo : EIATTR_REGCOUNT
	.align		4
        /*0000*/ 	.byte	0x04, 0x2f
        /*0002*/ 	.short	(.L_1 - .L_0)
	.align		4
.L_0:
        /*0004*/ 	.word	index@(_Z12matMulKernelPiS_S_i)
        /*0008*/ 	.word	0x00000020


	//----- nvinfo : EIATTR_FRAME_SIZE
	.align		4
.L_1:
        /*000c*/ 	.byte	0x04, 0x11
        /*000e*/ 	.short	(.L_3 - .L_2)
	.align		4
.L_2:
        /*0010*/ 	.word	index@(_Z12matMulKernelPiS_S_i)
        /*0014*/ 	.word	0x00000000


	//----- nvinfo : EIATTR_MIN_STACK_SIZE
	.align		4
.L_3:
        /*0018*/ 	.byte	0x04, 0x12
        /*001a*/ 	.short	(.L_5 - .L_4)
	.align		4
.L_4:
        /*001c*/ 	.word	index@(_Z12matMulKernelPiS_S_i)
        /*0020*/ 	.word	0x00000000
.L_5:


//--------------------- .nv.compat                --------------------------
	.section	.nv.compat,"",@"SHT_CUDA_COMPAT_INFO"
	.align	4
        /*0000*/ 	.byte	0x02, 0x09, 0x00, 0x00, 0x02, 0x02, 0x01, 0x00, 0x02, 0x05, 0x05, 0x00, 0x03, 0x07, 0x01, 0x01
        /*0010*/ 	.byte	0x02, 0x03, 0x00, 0x00, 0x02, 0x06, 0x01, 0x00, 0x04, 0x0b, 0x08, 0x00, 0x09, 0x00, 0x00, 0x00
        /*0020*/ 	.byte	0x00, 0x00, 0x00, 0x00


//--------------------- .nv.info._Z12matMulKernelPiS_S_i --------------------------
	.section	.nv.info._Z12matMulKernelPiS_S_i,"",@"SHT_CUDA_INFO"
	.sectionflags	@""
	.align	4


	//----- nvinfo : EIATTR_CUDA_API_VERSION
	.align		4
        /*0000*/ 	.byte	0x04, 0x37
        /*0002*/ 	.short	(.L_7 - .L_6)
.L_6:
        /*0004*/ 	.word	0x00000082


	//----- nvinfo : EIATTR_KPARAM_INFO
	.align		4
.L_7:
        /*0008*/ 	.byte	0x04, 0x17
        /*000a*/ 	.short	(.L_9 - .L_8)
.L_8:
        /*000c*/ 	.word	0x00000000
        /*0010*/ 	.short	0x0003
        /*0012*/ 	.short	0x0018
        /*0014*/ 	.byte	0x00, 0xf0, 0x11, 0x00


	//----- nvinfo : EIATTR_KPARAM_INFO
	.align		4
.L_9:
        /*0018*/ 	.byte	0x04, 0x17
        /*001a*/ 	.short	(.L_11 - .L_10)
.L_10:
        /*001c*/ 	.word	0x00000000
        /*0020*/ 	.short	0x0002
        /*0022*/ 	.short	0x0010
        /*0024*/ 	.byte	0x00, 0xf5, 0x21, 0x00


	//----- nvinfo : EIATTR_KPARAM_INFO
	.align		4
.L_11:
        /*0028*/ 	.byte	0x04, 0x17
        /*002a*/ 	.short	(.L_13 - .L_12)
.L_12:
        /*002c*/ 	.word	0x00000000
        /*0030*/ 	.short	0x0001
        /*0032*/ 	.short	0x0008
        /*0034*/ 	.byte	0x00, 0xf5, 0x21, 0x00


	//----- nvinfo : EIATTR_KPARAM_INFO
	.align		4
.L_13:
        /*0038*/ 	.byte	0x04, 0x17
        /*003a*/ 	.short	(.L_15 - .L_14)
.L_14:
        /*003c*/ 	.word	0x00000000
        /*0040*/ 	.short	0x0000
        /*0042*/ 	.short	0x0000
        /*0044*/ 	.byte	0x00, 0xf5, 0x21, 0x00


	//----- nvinfo : EIATTR_SPARSE_MMA_MASK
	.align		4
.L_15:
        /*0048*/ 	.byte	0x03, 0x50
        /*004a*/ 	.short	0x0000


	//----- nvinfo : EIATTR_MAXREG_COUNT
	.align		4
        /*004c*/ 	.byte	0x03, 0x1b
        /*004e*/ 	.short	0x00ff


	//----- nvinfo : EIATTR_NUM_BARRIERS
	.align		4
        /*0050*/ 	.byte	0x02, 0x4c
        /*0052*/ 	.byte	0x01
	.zero		1


	//----- nvinfo : EIATTR_MERCURY_ISA_VERSION
	.align		4
        /*0054*/ 	.byte	0x03, 0x5f
        /*0056*/ 	.short	0x0101


	//----- nvinfo : EIATTR_VRC_CTA_INIT_COUNT
	.align		4
        /*0058*/ 	.byte	0x02, 0x4a
	.zero		1
	.zero		1


	//----- nvinfo : EIATTR_EXIT_INSTR_OFFSETS
	.align		4
        /*005c*/ 	.byte	0x04, 0x1c
        /*005e*/ 	.short	(.L_17 - .L_16)


	//   ....[0]....
.L_16:
        /*0060*/ 	.word	0x000007e0


	//----- nvinfo : EIATTR_CBANK_PARAM_SIZE
	.align		4
.L_17:
        /*0064*/ 	.byte	0x03, 0x19
        /*0066*/ 	.short	0x001c


	//----- nvinfo : EIATTR_PARAM_CBANK
	.align		4
        /*0068*/ 	.byte	0x04, 0x0a
        /*006a*/ 	.short	(.L_19 - .L_18)
	.align		4
.L_18:
        /*006c*/ 	.word	index@(.nv.constant0._Z12matMulKernelPiS_S_i)
        /*0070*/ 	.short	0x0380
        /*0072*/ 	.short	0x001c


	//----- nvinfo : EIATTR_SW_WAR
	.align		4
.L_19:
        /*0074*/ 	.byte	0x04, 0x36
        /*0076*/ 	.short	(.L_21 - .L_20)
.L_20:
        /*0078*/ 	.word	0x00000008
.L_21:


//--------------------- .nv.callgraph             --------------------------
	.section	.nv.callgraph,"",@"SHT_CUDA_CALLGRAPH"
	.align	4
	.sectionentsize	8
	.align		4
        /*0000*/ 	.word	0x00000000
	.align		4
        /*0004*/ 	.word	0xffffffff
	.align		4
        /*0008*/ 	.word	0x00000000
	.align		4
        /*000c*/ 	.word	0xfffffffe
	.align		4
        /*0010*/ 	.word	0x00000000
	.align		4
        /*0014*/ 	.word	0xfffffffd
	.align		4
        /*0018*/ 	.word	0x00000000
	.align		4
        /*001c*/ 	.word	0xfffffffc


//--------------------- .text._Z12matMulKernelPiS_S_i --------------------------
	.section	.text._Z12matMulKernelPiS_S_i,"ax",@progbits
	.align	128
        .global         _Z12matMulKernelPiS_S_i
        .type           _Z12matMulKernelPiS_S_i,@function
        .size           _Z12matMulKernelPiS_S_i,(.L_x_2 - _Z12matMulKernelPiS_S_i)
        .other          _Z12matMulKernelPiS_S_i,@"STO_CUDA_ENTRY STV_DEFAULT"
_Z12matMulKernelPiS_S_i:
.text._Z12matMulKernelPiS_S_i:
[----:B------:R-:W-:Y:S01]  /*0000*/  LDC R1, c[0x0][0x37c] ;  /* 0x0000df00ff017b82 */ /* 0x000fe20000000800 */
[----:B------:R-:W0:Y:S07]  /*0010*/  S2R R16, SR_TID.Y ;  /* 0x0000000000107919 */ /* 0x000e2e0000002200 */
[----:B------:R-:W1:Y:S01]  /*0020*/  S2UR UR6, SR_CgaCtaId ;  /* 0x00000000000679c3 */ /* 0x000e620000008800 */
[----:B------:R-:W-:Y:S01]  /*0030*/  UMOV UR4, 0x400 ;  /* 0x0000040000047882 */ /* 0x000fe20000000000 */
[----:B------:R-:W-:Y:S01]  /*0040*/  HFMA2 R13, -RZ, RZ, 0, 0 ;  /* 0x00000000ff0d7431 */ /* 0x000fe200000001ff */
[----:B------:R-:W2:Y:S01]  /*0050*/  S2R R18, SR_TID.X ;  /* 0x0000000000127919 */ /* 0x000ea20000002100 */
[----:B------:R-:W-:Y:S01]  /*0060*/  UIADD3 UR5, UPT, UPT, UR4, 0x1000, URZ ;  /* 0x0000100004057890 */ /* 0x000fe2000fffe0ff */
[----:B------:R-:W3:Y:S03]  /*0070*/  LDCU.64 UR8, c[0x0][0x358] ;  /* 0x00006b00ff0877ac */ /* 0x000ee60008000a00 */
[----:B------:R-:W4:Y:S01]  /*0080*/  S2UR UR10, SR_CTAID.Y ;  /* 0x00000000000a79c3 */ /* 0x000f220000002600 */
[----:B------:R-:W0:Y:S07]  /*0090*/  LDCU.128 UR12, c[0x0][0x380] ;  /* 0x00007000ff0c77ac */ /* 0x000e2e0008000c00 */
[----:B------:R-:W4:Y:S08]  /*00a0*/  LDC R0, c[0x0][0x398] ;  /* 0x0000e600ff007b82 */ /* 0x000f300000000800 */
[----:B------:R-:W5:Y:S01]  /*00b0*/  S2UR UR7, SR_CTAID.X ;  /* 0x00000000000779c3 */ /* 0x000f620000002500 */
[----:B-1----:R-:W-:-:S02]  /*00c0*/  ULEA UR4, UR6, UR4, 0x18 ;  /* 0x0000000406047291 */ /* 0x002fc4000f8ec0ff */
[----:B------:R-:W-:-:S04]  /*00d0*/  ULEA UR6, UR6, UR5, 0x18 ;  /* 0x0000000506067291 */ /* 0x000fc8000f8ec0ff */
[----:B0-----:R-:W-:Y:S01]  /*00e0*/  LEA R19, R16, UR4, 0x7 ;  /* 0x0000000410137c11 */ /* 0x001fe2000f8e38ff */
[----:B------:R-:W-:Y:S01]  /*00f0*/  UMOV UR4, URZ ;  /* 0x000000ff00047c82 */ /* 0x000fe20008000000 */
[----:B--2---:R-:W-:Y:S02]  /*0100*/  LEA R17, R18, UR6, 0x2 ;  /* 0x0000000612117c11 */ /* 0x004fe4000f8e10ff */
[----:B------:R-:W-:Y:S02]  /*0110*/  LEA R20, R16, R18, 0x8 ;  /* 0x0000001210147211 */ /* 0x000fe400078e40ff */
[----:B------:R-:W-:Y:S01]  /*0120*/  LEA R18, R18, R19, 0x2 ;  /* 0x0000001312127211 */ /* 0x000fe200078e10ff */
[----:B----4-:R-:W-:Y:S01]  /*0130*/  IMAD R21, R0, UR10, RZ ;  /* 0x0000000a00157c24 */ /* 0x010fe2000f8e02ff */
[----:B------:R-:W-:-:S04]  /*0140*/  LEA R16, R16, R17, 0x7 ;  /* 0x0000001110107211 */ /* 0x000fc800078e38ff */
[----:B------:R-:W-:Y:S01]  /*0150*/  SHF.L.U32 R21, R21, 0x5, RZ ;  /* 0x0000000515157819 */ /* 0x000fe200000006ff */
[----:B-----5:R-:W-:-:S03]  /*0160*/  USHF.L.U32 UR5, UR7, 0x5, URZ ;  /* 0x0000000507057899 */ /* 0x020fc600080006ff */
[----:B------:R-:W-:-:S03]  /*0170*/  MOV R2, R21 ;  /* 0x0000001500027202 */ /* 0x000fc60000000f00 */
[----:B---3--:R-:W-:-:S07]  /*0180*/  MOV R3, UR5 ;  /* 0x0000000500037c02 */ /* 0x008fce0008000f00 */
.L_x_0:
[C---:B------:R-:W-:Y:S02]  /*0190*/  IADD3 R6, P1, PT, R20.reuse, R2, RZ ;  /* 0x0000000214067210 */ /* 0x040fe40007f3e0ff */
[----:B------:R-:W-:Y:S02]  /*01a0*/  IADD3 R4, P0, PT, R20, R3, RZ ;  /* 0x0000000314047210 */ /* 0x000fe40007f1e0ff */
[----:B------:R-:W-:Y:S02]  /*01b0*/  LEA.HI.X.SX32 R7, R2, RZ, 0x1, P1 ;  /* 0x000000ff02077211 */ /* 0x000fe400008f0eff */
[----:B------:R-:W-:Y:S02]  /*01c0*/  LEA R10, P1, R6, UR12, 0x2 ;  /* 0x0000000c060a7c11 */ /* 0x000fe4000f8210ff */
[----:B------:R-:W-:Y:S02]  /*01d0*/  LEA.HI.X.SX32 R5, R3, RZ, 0x1, P0 ;  /* 0x000000ff03057211 */ /* 0x000fe400000f0eff */
[----:B------:R-:W-:-:S02]  /*01e0*/  LEA R8, P0, R4, UR14, 0x2 ;  /* 0x0000000e04087c11 */ /* 0x000fc4000f8010ff */
[----:B------:R-:W-:Y:S02]  /*01f0*/  LEA.HI.X R11, R6, UR13, R7, 0x2, P1 ;  /* 0x0000000d060b7c11 */ /* 0x000fe400088f1407 */
[----:B------:R-:W-:-:S03]  /*0200*/  LEA.HI.X R9, R4, UR15, R5, 0x2, P0 ;  /* 0x0000000f04097c11 */ /* 0x000fc600080f1405 */
[----:B------:R-:W2:Y:S04]  /*0210*/  LDG.E R10, desc[UR8][R10.64] ;  /* 0x000000080a0a7981 */ /* 0x000ea8000c1e1900 */
[----:B------:R-:W3:Y:S01]  /*0220*/  LDG.E R8, desc[UR8][R8.64] ;  /* 0x0000000808087981 */ /* 0x000ee2000c1e1900 */
[----:B------:R-:W-:Y:S01]  /*0230*/  UIADD3 UR4, UPT, UPT, UR4, 0x1, URZ ;  /* 0x0000000104047890 */ /* 0x000fe2000fffe0ff */
[----:B------:R-:W-:Y:S02]  /*0240*/  IADD3 R2, PT, PT, R2, 0x20, RZ ;  /* 0x0000002002027810 */ /* 0x000fe40007ffe0ff */
[----:B------:R-:W-:Y:S01]  /*0250*/  LEA R3, R0, R3, 0x5 ;  /* 0x0000000300037211 */ /* 0x000fe200078e28ff */
[----:B------:R-:W-:Y:S01]  /*0260*/  UISETP.NE.AND UP0, UPT, UR4, 0x8, UPT ;  /* 0x000000080400788c */ /* 0x000fe2000bf05270 */
[----:B--2---:R-:W-:-:S02]  /*0270*/  I2FP.F32.S32 R15, R10 ;  /* 0x0000000a000f7245 */ /* 0x004fc40000201400 */
[----:B---3--:R-:W-:-:S03]  /*0280*/  I2FP.F32.S32 R23, R8 ;  /* 0x0000000800177245 */ /* 0x008fc60000201400 */
[----:B------:R-:W-:Y:S04]  /*0290*/  STS [R18], R15 ;  /* 0x0000000f12007388 */ /* 0x000fe80000000800 */
[----:B------:R-:W-:Y:S01]  /*02a0*/  STS [R16], R23 ;  /* 0x0000001710007388 */ /* 0x000fe20000000800 */
[----:B------:R-:W-:Y:S06]  /*02b0*/  BAR.SYNC.DEFER_BLOCKING 0x0 ;  /* 0x0000000000007b1d */ /* 0x000fec0000010000 */
[----:B------:R-:W-:Y:S04]  /*02c0*/  LDS R12, [R17] ;  /* 0x00000000110c7984 */ /* 0x000fe80000000800 */
[----:B------:R-:W0:Y:S04]  /*02d0*/  LDS.128 R4, [R19] ;  /* 0x0000000013047984 */ /* 0x000e280000000c00 */
[----:B------:R-:W1:Y:S04]  /*02e0*/  LDS R29, [R17+0x80] ;  /* 0x00008000111d7984 */ /* 0x000e680000000800 */
[----:B------:R-:W2:Y:S04]  /*02f0*/  LDS R14, [R17+0x100] ;  /* 0x00010000110e7984 */ /* 0x000ea80000000800 */
[----:B------:R-:W3:Y:S04]  /*0300*/  LDS R26, [R17+0x180] ;  /* 0x00018000111a7984 */ /* 0x000ee80000000800 */
[----:B------:R-:W-:Y:S04]  /*0310*/  LDS R27, [R17+0x200] ;  /* 0x00020000111b7984 */ /* 0x000fe80000000800 */
[----:B------:R-:W4:Y:S04]  /*0320*/  LDS.128 R8, [R19+0x10] ;  /* 0x0000100013087984 */ /* 0x000f280000000c00 */
[----:B------:R-:W5:Y:S04]  /*0330*/  LDS R24, [R17+0x280] ;  /* 0x0002800011187984 */ /* 0x000f680000000800 */
[----:B------:R-:W5:Y:S04]  /*0340*/  LDS R25, [R17+0x300] ;  /* 0x0003000011197984 */ /* 0x000f680000000800 */
[----:B------:R-:W5:Y:S04]  /*0350*/  LDS R22, [R17+0x380] ;  /* 0x0003800011167984 */ /* 0x000f680000000800 */
[----:B------:R-:W-:Y:S01]  /*0360*/  LDS R23, [R17+0x400] ;  /* 0x0004000011177984 */ /* 0x000fe20000000800 */
[----:B0-----:R-:W-:-:S03]  /*0370*/  FFMA R4, R4, R12, R13 ;  /* 0x0000000c04047223 */ /* 0x001fc6000000000d */
[----:B------:R-:W-:Y:S01]  /*0380*/  LDS R28, [R17+0x480] ;  /* 0x00048000111c7984 */ /* 0x000fe20000000800 */
[----:B-1----:R-:W-:-:S03]  /*0390*/  FFMA R5, R29, R5, R4 ;  /* 0x000000051d057223 */ /* 0x002fc60000000004 */
[----:B------:R-:W-:Y:S01]  /*03a0*/  LDS R29, [R17+0x500] ;  /* 0x00050000111d7984 */ /* 0x000fe20000000800 */
[----:B--2---:R-:W-:-:S03]  /*03b0*/  FFMA R5, R14, R6, R5 ;  /* 0x000000060e057223 */ /* 0x004fc60000000005 */
[----:B------:R-:W0:Y:S01]  /*03c0*/  LDS.128 R12, [R19+0x20] ;  /* 0x00002000130c7984 */ /* 0x000e220000000c00 */
[----:B---3--:R-:W-:-:S03]  /*03d0*/  FFMA R5, R26, R7, R5 ;  /* 0x000000071a057223 */ /* 0x008fc60000000005 */
[----:B------:R-:W-:Y:S01]  /*03e0*/  LDS R26, [R17+0x680] ;  /* 0x00068000111a7984 */ /* 0x000fe20000000800 */
[----:B----4-:R-:W-:-:S03]  /*03f0*/  FFMA R5, R8, R27, R5 ;  /* 0x0000001b08057223 */ /* 0x010fc60000000005 */
[----:B------:R-:W-:Y:S01]  /*0400*/  LDS R27, [R17+0x700] ;  /* 0x00070000111b7984 */ /* 0x000fe20000000800 */
[----:B-----5:R-:W-:-:S03]  /*0410*/  FFMA R4, R24, R9, R5 ;  /* 0x0000000918047223 */ /* 0x020fc60000000005 */
[----:B------:R-:W1:Y:S01]  /*0420*/  LDS R24, [R17+0x580] ;  /* 0x0005800011187984 */ /* 0x000e620000000800 */
[----:B------:R-:W-:-:S03]  /*0430*/  FFMA R9, R25, R10, R4 ;  /* 0x0000000a19097223 */ /* 0x000fc60000000004 */
[----:B------:R-:W-:Y:S01]  /*0440*/  LDS R25, [R17+0x600] ;  /* 0x0006000011197984 */ /* 0x000fe20000000800 */
[----:B------:R-:W-:-:S03]  /*0450*/  FFMA R9, R22, R11, R9 ;  /* 0x0000000b16097223 */ /* 0x000fc60000000009 */
[----:B------:R-:W2:Y:S04]  /*0460*/  LDS.128 R4, [R19+0x30] ;  /* 0x0000300013047984 */ /* 0x000ea80000000c00 */
[----:B------:R-:W3:Y:S01]  /*0470*/  LDS R22, [R17+0x780] ;  /* 0x0007800011167984 */ /* 0x000ee20000000800 */
[----:B0-----:R-:W-:-:S03]  /*0480*/  FFMA R9, R12, R23, R9 ;  /* 0x000000170c097223 */ /* 0x001fc60000000009 */
[----:B------:R-:W-:Y:S01]  /*0490*/  LDS R23, [R17+0x800] ;  /* 0x0008000011177984 */ /* 0x000fe20000000800 */
[----:B------:R-:W-:-:S03]  /*04a0*/  FFMA R28, R28, R13, R9 ;  /* 0x0000000d1c1c7223 */ /* 0x000fc60000000009 */
[----:B------:R-:W0:Y:S01]  /*04b0*/  LDS.128 R8, [R19+0x40] ;  /* 0x0000400013087984 */ /* 0x000e220000000c00 */
[----:B------:R-:W-:-:S03]  /*04c0*/  FFMA R29, R29, R14, R28 ;  /* 0x0000000e1d1d7223 */ /* 0x000fc6000000001c */
[----:B------:R-:W-:Y:S01]  /*04d0*/  LDS R28, [R17+0xa80] ;  /* 0x000a8000111c7984 */ /* 0x000fe20000000800 */
[----:B-1----:R-:W-:-:S03]  /*04e0*/  FFMA R15, R24, R15, R29 ;  /* 0x0000000f180f7223 */ /* 0x002fc6000000001d */
[----:B------:R-:W1:Y:S04]  /*04f0*/  LDS R24, [R17+0x880] ;  /* 0x0008800011187984 */ /* 0x000e680000000800 */
[----:B------:R-:W4:Y:S01]  /*0500*/  LDS R29, [R17+0x900] ;  /* 0x00090000111d7984 */ /* 0x000f220000000800 */
[----:B--2---:R-:W-:-:S03]  /*0510*/  FFMA R15, R4, R25, R15 ;  /* 0x00000019040f7223 */ /* 0x004fc6000000000f */
[----:B------:R-:W-:Y:S01]  /*0520*/  LDS R25, [R17+0xa00] ;  /* 0x000a000011197984 */ /* 0x000fe20000000800 */
[----:B------:R-:W-:-:S03]  /*0530*/  FFMA R4, R26, R5, R15 ;  /* 0x000000051a047223 */ /* 0x000fc6000000000f */
[----:B------:R-:W2:Y:S01]  /*0540*/  LDS R26, [R17+0x980] ;  /* 0x00098000111a7984 */ /* 0x000ea20000000800 */
[----:B------:R-:W-:-:S03]  /*0550*/  FFMA R27, R27, R6, R4 ;  /* 0x000000061b1b7223 */ /* 0x000fc60000000004 */
[----:B------:R-:W5:Y:S01]  /*0560*/  LDS.128 R12, [R19+0x50] ;  /* 0x00005000130c7984 */ /* 0x000f620000000c00 */
[----:B---3--:R-:W-:-:S03]  /*0570*/  FFMA R7, R22, R7, R27 ;  /* 0x0000000716077223 */ /* 0x008fc6000000001b */
[----:B------:R-:W3:Y:S04]  /*0580*/  LDS R27, [R17+0xb00] ;  /* 0x000b0000111b7984 */ /* 0x000ee80000000800 */
[----:B------:R-:W3:Y:S01]  /*0590*/  LDS R22, [R17+0xb80] ;  /* 0x000b800011167984 */ /* 0x000ee20000000800 */
[----:B0-----:R-:W-:-:S03]  /*05a0*/  FFMA R7, R8, R23, R7 ;  /* 0x0000001708077223 */ /* 0x001fc60000000007 */
[----:B------:R-:W-:Y:S01]  /*05b0*/  LDS R23, [R17+0xc00] ;  /* 0x000c000011177984 */ /* 0x000fe20000000800 */
[----:B-1----:R-:W-:-:S03]  /*05c0*/  FFMA R24, R24, R9, R7 ;  /* 0x0000000918187223 */ /* 0x002fc60000000007 */
[----:B------:R-:W0:Y:S01]  /*05d0*/  LDS.128 R4, [R19+0x60] ;  /* 0x0000600013047984 */ /* 0x000e220000000c00 */
[----:B----4-:R-:W-:-:S03]  /*05e0*/  FFMA R29, R29, R10, R24 ;  /* 0x0000000a1d1d7223 */ /* 0x010fc60000000018 */
[----:B------:R-:W1:Y:S01]  /*05f0*/  LDS R24, [R17+0xc80] ;  /* 0x000c800011187984 */ /* 0x000e620000000800 */
[----:B--2---:R-:W-:-:S04]  /*0600*/  FFMA R11, R26, R11, R29 ;  /* 0x0000000b1a0b7223 */ /* 0x004fc8000000001d */
[----:B-----5:R-:W-:Y:S02]  /*0610*/  FFMA R11, R12, R25, R11 ;  /* 0x000000190c0b7223 */ /* 0x020fe4000000000b */
[----:B------:R-:W2:Y:S02]  /*0620*/  LDS R25, [R17+0xd00] ;  /* 0x000d000011197984 */ /* 0x000ea40000000800 */
[----:B------:R-:W-:Y:S02]  /*0630*/  FFMA R28, R28, R13, R11 ;  /* 0x0000000d1c1c7223 */ /* 0x000fe4000000000b */
[----:B------:R-:W4:Y:S02]  /*0640*/  LDS R12, [R17+0xd80] ;  /* 0x000d8000110c7984 */ /* 0x000f240000000800 */
[----:B---3--:R-:W-:Y:S02]  /*0650*/  FFMA R27, R27, R14, R28 ;  /* 0x0000000e1b1b7223 */ /* 0x008fe4000000001c */
[----:B------:R-:W-:Y:S02]  /*0660*/  LDS R13, [R17+0xe00] ;  /* 0x000e0000110d7984 */ /* 0x000fe40000000800 */
[----:B------:R-:W-:-:S02]  /*0670*/  FFMA R27, R22, R15, R27 ;  /* 0x0000000f161b7223 */ /* 0x000fc4000000001b */
[----:B------:R-:W3:Y:S04]  /*0680*/  LDS.128 R8, [R19+0x70] ;  /* 0x0000700013087984 */ /* 0x000ee80000000c00 */
[----:B------:R-:W5:Y:S04]  /*0690*/  LDS R22, [R17+0xe80] ;  /* 0x000e800011167984 */ /* 0x000f680000000800 */
[----:B------:R-:W5:Y:S04]  /*06a0*/  LDS R15, [R17+0xf00] ;  /* 0x000f0000110f7984 */ /* 0x000f680000000800 */
[----:B------:R-:W5:Y:S01]  /*06b0*/  LDS R14, [R17+0xf80] ;  /* 0x000f8000110e7984 */ /* 0x000f620000000800 */
[----:B0-----:R-:W-:-:S04]  /*06c0*/  FFMA R23, R4, R23, R27 ;  /* 0x0000001704177223 */ /* 0x001fc8000000001b */
[----:B-1----:R-:W-:-:S04]  /*06d0*/  FFMA R24, R24, R5, R23 ;  /* 0x0000000518187223 */ /* 0x002fc80000000017 */
[----:B--2---:R-:W-:-:S04]  /*06e0*/  FFMA R25, R25, R6, R24 ;  /* 0x0000000619197223 */ /* 0x004fc80000000018 */
[----:B----4-:R-:W-:-:S04]  /*06f0*/  FFMA R7, R12, R7, R25 ;  /* 0x000000070c077223 */ /* 0x010fc80000000019 */
[----:B---3--:R-:W-:-:S04]  /*0700*/  FFMA R7, R8, R13, R7 ;  /* 0x0000000d08077223 */ /* 0x008fc80000000007 */
[----:B-----5:R-:W-:-:S04]  /*0710*/  FFMA R22, R22, R9, R7 ;  /* 0x0000000916167223 */ /* 0x020fc80000000007 */
[----:B------:R-:W-:-:S04]  /*0720*/  FFMA R15, R15, R10, R22 ;  /* 0x0000000a0f0f7223 */ /* 0x000fc80000000016 */
[----:B------:R-:W-:Y:S01]  /*0730*/  FFMA R13, R14, R11, R15 ;  /* 0x0000000b0e0d7223 */ /* 0x000fe2000000000f */
[----:B------:R-:W-:Y:S06]  /*0740*/  BAR.SYNC.DEFER_BLOCKING 0x0 ;  /* 0x0000000000007b1d */ /* 0x000fec0000010000 */
[----:B------:R-:W-:Y:S05]  /*0750*/  BRA.U UP0, `(.L_x_0) ;  /* 0xfffffff9008c7547 */ /* 0x000fea000b83ffff */
[----:B------:R-:W0:Y:S01]  /*0760*/  LDCU.64 UR6, c[0x0][0x390] ;  /* 0x00007200ff0677ac */ /* 0x000e220008000a00 */
[----:B------:R-:W-:Y:S01]  /*0770*/  IADD3 R21, PT, PT, R21, UR5, RZ ;  /* 0x0000000515157c10 */ /* 0x000fe2000fffe0ff */
[----:B------:R-:W1:Y:S03]  /*0780*/  F2I.TRUNC.NTZ R13, R13 ;  /* 0x0000000d000d7305 */ /* 0x000e66000020f100 */
[----:B------:R-:W-:-:S04]  /*0790*/  IADD3 R20, P0, PT, R20, R21, RZ ;  /* 0x0000001514147210 */ /* 0x000fc80007f1e0ff */
[----:B------:R-:W-:Y:S02]  /*07a0*/  LEA.HI.X.SX32 R21, R21, RZ, 0x1, P0 ;  /* 0x000000ff15157211 */ /* 0x000fe400000f0eff */
[----:B0-----:R-:W-:-:S04]  /*07b0*/  LEA R2, P0, R20, UR6, 0x2 ;  /* 0x0000000614027c11 */ /* 0x001fc8000f8010ff */
[----:B------:R-:W-:-:S05]  /*07c0*/  LEA.HI.X R3, R20, UR7, R21, 0x2, P0 ;  /* 0x0000000714037c11 */ /* 0x000fca00080f1415 */
[----:B-1----:R-:W-:Y:S01]  /*07d0*/  STG.E desc[UR8][R2.64], R13 ;  /* 0x0000000d02007986 */ /* 0x002fe2000c101908 */
[----:B------:R-:W-:Y:S05]  /*07e0*/  EXIT ;  /* 0x000000000000794d */ /* 0x000fea0003800000 */
.L_x_1:
[----:B------:R-:W-:-:S00]  /*07f0*/  BRA `(.L_x_1) ;  /* 0xfffffffc00fc7947 */ /* 0x000fc0000383ffff */
[----:B------:R-:W-:-:S00]  /*0800*/  NOP ;  /* 0x0000000000007918 */ /* 0x000fc00000000000 */
[----:B------:R-:W-:-:S00]  /*0810*/  NOP ;  /* 0x0000000000007918 */ /* 0x000fc00000000000 */
[----:B------:R-:W-:-:S00]  /*0820*/  NOP ;  /* 0x0000000000007918 */ /* 0x000fc00000000000 */
[----:B------:R-:W-:-:S00]  /*0830*/  NOP ;  /* 0x0000000000007918 */ /* 0x000fc00000000000 */
[----:B------:R-:W-:-:S00]  /*0840*/  NOP ;  /* 0x0000000000007918 */ /* 0x000fc00000000000 */
[----:B------:R-:W-:-:S00]  /*0850*/  NOP ;  /* 0x0000000000007918 */ /* 0x000fc00000000000 */
[----:B------:R-:W-:-:S00]  /*0860*/  NOP ;  /* 0x0000000000007918 */ /* 0x000fc00000000000 */
[----:B------:R-:W-:-:S00]  /*0870*/  NOP ;  /* 0x0000000000007918 */ /* 0x000fc00000000000 */
.L_x_2:


//--------------------- .nv.shared._Z12matMulKernelPiS_S_i --------------------------
	.section	.nv.shared._Z12matMulKernelPiS_S_i,"aw",@nobits
	.sectionflags	@""
	.align	4
.nv.shared._Z12matMulKernelPiS_S_i:
	.zero		9216


//--------------------- .nv.shared.reserved.0     --------------------------
	.section	.nv.shared.reserved.0,"aw",@nobits
	.weak		__nv_reservedSMEM_offset_0_alias
	.size		__nv_reservedSMEM_offset_0_alias, 0, 64
	.other		__nv_reservedSMEM_offset_0_alias,@"STO_CUDA_RESERVED_SHARED STV_DEFAULT"
__nv_reservedSMEM_offset_0_alias:
	.zero		0
	.zero		64


//--------------------- .nv.constant0._Z12matMulKernelPiS_S_i --------------------------
	.section	.nv.constant0._Z12matMulKernelPiS_S_i,"a",@progbits
	.sectionflags	@""
	.align	4
.nv.constant0._Z12matMulKernelPiS_S_i:
	.zero		924


//--------------------- SYMBOLS --------------------------

	.type		.nv.reservedSmem.offset0,@object
	.size		.nv.reservedSmem.offset0,0x4
	.type		.nv.reservedSmem.cap,@object
	.size		.nv.reservedSmem.cap,0x4
